	.headerflags	@"EF_CUDA_TEXMODE_UNIFIED EF_CUDA_64BIT_ADDRESS EF_CUDA_ACCELERATORS EF_CUDA_SM90 EF_CUDA_VIRTUAL_SM(EF_CUDA_SM90)"
	.elftype	@"ET_EXEC"


//--------------------- .nv.info                  --------------------------
	.section	.nv.info,"",@"SHT_CUDA_INFO"
	.align	4


	//----- nvinfo : EIATTR_REGCOUNT
	.align		4
        /*0000*/ 	.byte	0x04, 0x2f
        /*0002*/ 	.short	(.L_3 - .L_2)
	.align		4
.L_2:
        /*0004*/ 	.word	index@(triton_poi_fused__native_batch_norm_legit_no_training_convolution_15)
        /*0008*/ 	.word	0x00000013


	//----- nvinfo : EIATTR_MIN_STACK_SIZE
	.align		4
.L_3:
        /*000c*/ 	.byte	0x04, 0x12
        /*000e*/ 	.short	(.L_5 - .L_4)
	.align		4
.L_4:
        /*0010*/ 	.word	index@(triton_poi_fused__native_batch_norm_legit_no_training_convolution_15)
        /*0014*/ 	.word	0x00000000


	//----- nvinfo : EIATTR_FRAME_SIZE
	.align		4
.L_5:
        /*0018*/ 	.byte	0x04, 0x11
        /*001a*/ 	.short	(.L_7 - .L_6)
	.align		4
.L_6:
        /*001c*/ 	.word	index@(triton_poi_fused__native_batch_norm_legit_no_training_convolution_15)
        /*0020*/ 	.word	0x00000000


	//----- nvinfo : EIATTR_MIN_STACK_SIZE
	.align		4
.L_7:
        /*0024*/ 	.byte	0x04, 0x12
        /*0026*/ 	.short	(.L_9 - .L_8)
	.align		4
.L_8:
        /*0028*/ 	.word	index@(triton_poi_fused__native_batch_norm_legit_no_training_convolution_15)
        /*002c*/ 	.word	0x00000000
.L_9:


//--------------------- .nv.info.triton_poi_fused__native_batch_norm_legit_no_training_convolution_15 --------------------------
	.section	.nv.info.triton_poi_fused__native_batch_norm_legit_no_training_convolution_15,"",@"SHT_CUDA_INFO"
	.sectionflags	@""
	.align	4


	//----- nvinfo : EIATTR_CUDA_API_VERSION
	.align		4
        /*0000*/ 	.byte	0x04, 0x37
        /*0002*/ 	.short	(.L_11 - .L_10)
.L_10:
        /*0004*/ 	.word	0x0000007c


	//----- nvinfo : EIATTR_KPARAM_INFO
	.align		4
.L_11:
        /*0008*/ 	.byte	0x04, 0x17
        /*000a*/ 	.short	(.L_13 - .L_12)
.L_12:
        /*000c*/ 	.word	0x00000000
        /*0010*/ 	.short	0x0007
        /*0012*/ 	.short	0x0038
        /*0014*/ 	.byte	0x00, 0xf0, 0x11, 0x00


	//----- nvinfo : EIATTR_KPARAM_INFO
	.align		4
.L_13:
        /*0018*/ 	.byte	0x04, 0x17
        /*001a*/ 	.short	(.L_15 - .L_14)
.L_14:
        /*001c*/ 	.word	0x00000000
        /*0020*/ 	.short	0x0006
        /*0022*/ 	.short	0x0030
        /*0024*/ 	.byte	0x00, 0xf4, 0x21, 0x00


	//----- nvinfo : EIATTR_KPARAM_INFO
	.align		4
.L_15:
        /*0028*/ 	.byte	0x04, 0x17
        /*002a*/ 	.short	(.L_17 - .L_16)
.L_16:
        /*002c*/ 	.word	0x00000000
        /*0030*/ 	.short	0x0005
        /*0032*/ 	.short	0x0028
        /*0034*/ 	.byte	0x00, 0xf4, 0x21, 0x00


	//----- nvinfo : EIATTR_KPARAM_INFO
	.align		4
.L_17:
        /*0038*/ 	.byte	0x04, 0x17
        /*003a*/ 	.short	(.L_19 - .L_18)
.L_18:
        /*003c*/ 	.word	0x00000000
        /*0040*/ 	.short	0x0004
        /*0042*/ 	.short	0x0020
        /*0044*/ 	.byte	0x00, 0xf4, 0x21, 0x00


	//----- nvinfo : EIATTR_KPARAM_INFO
	.align		4
.L_19:
        /*0048*/ 	.byte	0x04, 0x17
        /*004a*/ 	.short	(.L_21 - .L_20)
.L_20:
        /*004c*/ 	.word	0x00000000
        /*0050*/ 	.short	0x0003
        /*0052*/ 	.short	0x0018
        /*0054*/ 	.byte	0x00, 0xf4, 0x21, 0x00


	//----- nvinfo : EIATTR_KPARAM_INFO
	.align		4
.L_21:
        /*0058*/ 	.byte	0x04, 0x17
        /*005a*/ 	.short	(.L_23 - .L_22)
.L_22:
        /*005c*/ 	.word	0x00000000
        /*0060*/ 	.short	0x0002
        /*0062*/ 	.short	0x0010
        /*0064*/ 	.byte	0x00, 0xf4, 0x21, 0x00


	//----- nvinfo : EIATTR_KPARAM_INFO
	.align		4
.L_23:
        /*0068*/ 	.byte	0x04, 0x17
        /*006a*/ 	.short	(.L_25 - .L_24)
.L_24:
        /*006c*/ 	.word	0x00000000
        /*0070*/ 	.short	0x0001
        /*0072*/ 	.short	0x0008
        /*0074*/ 	.byte	0x00, 0xf4, 0x21, 0x00


	//----- nvinfo : EIATTR_KPARAM_INFO
	.align		4
.L_25:
        /*0078*/ 	.byte	0x04, 0x17
        /*007a*/ 	.short	(.L_27 - .L_26)
.L_26:
        /*007c*/ 	.word	0x00000000
        /*0080*/ 	.short	0x0000
        /*0082*/ 	.short	0x0000
        /*0084*/ 	.byte	0x00, 0xf4, 0x21, 0x00


	//----- nvinfo : EIATTR_SPARSE_MMA_MASK
	.align		4
.L_27:
        /*0088*/ 	.byte	0x03, 0x50
        /*008a*/ 	.short	0x0000


	//----- nvinfo : EIATTR_MAXREG_COUNT
	.align		4
        /*008c*/ 	.byte	0x03, 0x1b
        /*008e*/ 	.short	0x00ff


	//----- nvinfo : EIATTR_EXIT_INSTR_OFFSETS
	.align		4
        /*0090*/ 	.byte	0x04, 0x1c
        /*0092*/ 	.short	(.L_29 - .L_28)


	//   ....[0]....
.L_28:
        /*0094*/ 	.word	0x00000330


	//----- nvinfo : EIATTR_REQNTID
	.align		4
.L_29:
        /*0098*/ 	.byte	0x04, 0x10
        /*009a*/ 	.short	(.L_31 - .L_30)
.L_30:
        /*009c*/ 	.word	0x00000080
        /*00a0*/ 	.word	0x00000001
        /*00a4*/ 	.word	0x00000001


	//----- nvinfo : EIATTR_CBANK_PARAM_SIZE
	.align		4
.L_31:
        /*00a8*/ 	.byte	0x03, 0x19
        /*00aa*/ 	.short	0x003c


	//----- nvinfo : EIATTR_PARAM_CBANK
	.align		4
        /*00ac*/ 	.byte	0x04, 0x0a
        /*00ae*/ 	.short	(.L_33 - .L_32)
	.align		4
.L_32:
        /*00b0*/ 	.word	index@(.nv.constant0.triton_poi_fused__native_batch_norm_legit_no_training_convolution_15)
        /*00b4*/ 	.short	0x0210
        /*00b6*/ 	.short	0x003c


	//----- nvinfo : EIATTR_SW_WAR
	.align		4
.L_33:
        /*00b8*/ 	.byte	0x04, 0x36
        /*00ba*/ 	.short	(.L_35 - .L_34)
.L_34:
        /*00bc*/ 	.word	0x00000008
.L_35:


//--------------------- .nv.callgraph             --------------------------
	.section	.nv.callgraph,"",@"SHT_CUDA_CALLGRAPH"
	.align	4
	.sectionentsize	8
	.align		4
        /*0000*/ 	.word	0x00000000
	.align		4
        /*0004*/ 	.word	0xffffffff
	.align		4
        /*0008*/ 	.word	0x00000000
	.align		4
        /*000c*/ 	.word	0xfffffffe
	.align		4
        /*0010*/ 	.word	0x00000000
	.align		4
        /*0014*/ 	.word	0xfffffffd
	.align		4
        /*0018*/ 	.word	0x00000000
	.align		4
        /*001c*/ 	.word	0xfffffffc


//--------------------- .nv.constant4             --------------------------
	.section	.nv.constant4,"a",@progbits
	.align	8
	.align		8
.nv.constant4:
        /*0000*/ 	.dword	_$_str
	.align		8
        /*0008*/ 	.dword	_$_str_$_2


//--------------------- .text.triton_poi_fused__native_batch_norm_legit_no_training_convolution_15 --------------------------
	.section	.text.triton_poi_fused__native_batch_norm_legit_no_training_convolution_15,"ax",@progbits
	.align	128
        .global         triton_poi_fused__native_batch_norm_legit_no_training_convolution_15
        .type           triton_poi_fused__native_batch_norm_legit_no_training_convolution_15,@function
        .size           triton_poi_fused__native_batch_norm_legit_no_training_convolution_15,(.L_x_1 - triton_poi_fused__native_batch_norm_legit_no_training_convolution_15)
        .other          triton_poi_fused__native_batch_norm_legit_no_training_convolution_15,@"STO_CUDA_ENTRY STV_DEFAULT"
triton_poi_fused__native_batch_norm_legit_no_training_convolution_15:
.text.triton_poi_fused__native_batch_norm_legit_no_training_convolution_15:
[----:B------:R-:W-:Y:S01]  /*0000*/  LDC R1, c[0x0][0x28] ;  /* 0x00000a00ff017b82 */ /* 0x000fe20000000800 */
[----:B------:R-:W1:Y:S07]  /*0010*/  S2R R0, SR_TID.X ;  /* 0x0000000000007919 */ /* 0x000e6e0000002100 */
[----:B------:R-:W2:Y:S01]  /*0020*/  LDC.64 R10, c[0x0][0x228] ;  /* 0x00008a00ff0a7b82 */ /* 0x000ea20000000a00 */
[----:B------:R-:W-:Y:S01]  /*0030*/  ULDC.64 UR4, c[0x0][0x208] ;  /* 0x0000820000047ab9 */ /* 0x000fe20000000a00 */
[----:B------:R-:W3:Y:S06]  /*0040*/  S2R R3, SR_CTAID.X ;  /* 0x0000000000037919 */ /* 0x000eec0000002500 */
[----:B------:R-:W4:Y:S08]  /*0050*/  LDC.64 R6, c[0x0][0x218] ;  /* 0x00008600ff067b82 */ /* 0x000f300000000a00 */
[----:B------:R-:W5:Y:S08]  /*0060*/  LDC.64 R8, c[0x0][0x220] ;  /* 0x00008800ff087b82 */ /* 0x000f700000000a00 */
[----:B------:R-:W5:Y:S01]  /*0070*/  LDC.64 R12, c[0x0][0x230] ;  /* 0x00008c00ff0c7b82 */ /* 0x000f620000000a00 */
[----:B-1----:R-:W-:-:S07]  /*0080*/  LOP3.LUT R0, R0, 0x7f, RZ, 0xc0, !PT ;  /* 0x0000007f00007812 */ /* 0x002fce00078ec0ff */
[----:B------:R-:W1:Y:S01]  /*0090*/  LDC.64 R4, c[0x0][0x238] ;  /* 0x00008e00ff047b82 */ /* 0x000e620000000a00 */
[----:B---3--:R-:W-:Y:S02]  /*00a0*/  SHF.R.S32.HI R2, RZ, 0x18, R3 ;  /* 0x00000018ff027819 */ /* 0x008fe40000011403 */
[----:B------:R-:W-:Y:S02]  /*00b0*/  LEA R0, R3, R0, 0x7 ;  /* 0x0000000003007211 */ /* 0x000fe400078e38ff */
[----:B------:R-:W-:-:S04]  /*00c0*/  SGXT R3, R2, 0x1 ;  /* 0x000000010203781a */ /* 0x000fc80000000200 */
[----:B------:R-:W-:-:S04]  /*00d0*/  LEA.HI R3, R3, R0, RZ, 0x4 ;  /* 0x0000000003037211 */ /* 0x000fc800078f20ff */
[--C-:B------:R-:W-:Y:S02]  /*00e0*/  SHF.R.S32.HI R2, RZ, 0x4, R3.reuse ;  /* 0x00000004ff027819 */ /* 0x100fe40000011403 */
[----:B------:R-:W-:-:S04]  /*00f0*/  SHF.R.S32.HI R3, RZ, 0x1f, R3 ;  /* 0x0000001fff037819 */ /* 0x000fc80000011403 */
[----:B------:R-:W-:-:S04]  /*0100*/  LEA.HI R3, R3, R2, RZ, 0x8 ;  /* 0x0000000203037211 */ /* 0x000fc800078f40ff */
[----:B------:R-:W-:-:S04]  /*0110*/  LOP3.LUT R3, R3, 0xffffff00, RZ, 0xc0, !PT ;  /* 0xffffff0003037812 */ /* 0x000fc800078ec0ff */
[----:B------:R-:W-:Y:S02]  /*0120*/  IADD3 R15, R2, -R3, RZ ;  /* 0x80000003020f7210 */ /* 0x000fe40007ffe0ff */
[----:B------:R-:W3:Y:S03]  /*0130*/  LDC.64 R2, c[0x0][0x210] ;  /* 0x00008400ff027b82 */ /* 0x000ee60000000a00 */
[----:B--2---:R-:W-:-:S05]  /*0140*/  IMAD.WIDE R10, R15, 0x4, R10 ;  /* 0x000000040f0a7825 */ /* 0x004fca00078e020a */
[----:B------:R2:W2:Y:S01]  /*0150*/  LDG.E.EL R16, desc[UR4][R10.64] ;  /* 0x000000040a107981 */ /* 0x0004a2000c2e1900 */
[----:B----4-:R-:W-:-:S04]  /*0160*/  IMAD.WIDE R6, R15, 0x4, R6 ;  /* 0x000000040f067825 */ /* 0x010fc800078e0206 */
[C---:B-----5:R-:W-:Y:S02]  /*0170*/  IMAD.WIDE R8, R15.reuse, 0x4, R8 ;  /* 0x000000040f087825 */ /* 0x060fe400078e0208 */
[----:B------:R4:W5:Y:S02]  /*0180*/  LDG.E.EL R7, desc[UR4][R6.64] ;  /* 0x0000000406077981 */ /* 0x000964000c2e1900 */
[----:B---3--:R-:W-:Y:S02]  /*0190*/  IMAD.WIDE R2, R0, 0x4, R2 ;  /* 0x0000000400027825 */ /* 0x008fe400078e0202 */
[----:B------:R-:W3:Y:S04]  /*01a0*/  LDG.E.EL R8, desc[UR4][R8.64] ;  /* 0x0000000408087981 */ /* 0x000ee8000c2e1900 */
[----:B------:R-:W5:Y:S01]  /*01b0*/  LDG.E R14, desc[UR4][R2.64] ;  /* 0x00000004020e7981 */ /* 0x000f62000c1e1900 */
[----:B0-2---:R-:W-:-:S04]  /*01c0*/  IMAD.WIDE R10, R15, 0x4, R12 ;  /* 0x000000040f0a7825 */ /* 0x005fc800078e020c */
[----:B-1----:R-:W-:Y:S02]  /*01d0*/  IMAD.WIDE R12, R15, 0x4, R4 ;  /* 0x000000040f0c7825 */ /* 0x002fe400078e0204 */
[----:B------:R-:W2:Y:S01]  /*01e0*/  LDG.E.EL R10, desc[UR4][R10.64] ;  /* 0x000000040a0a7981 */ /* 0x000ea2000c2e1900 */
[----:B----4-:R-:W-:Y:S01]  /*01f0*/  HFMA2.MMA R6, -RZ, RZ, 1.625, 0 ;  /* 0x3e800000ff067435 */ /* 0x010fe200000001ff */
[----:B------:R-:W0:Y:S02]  /*0200*/  LDC.64 R4, c[0x0][0x240] ;  /* 0x00009000ff047b82 */ /* 0x000e240000000a00 */
[----:B------:R-:W2:Y:S01]  /*0210*/  LDG.E.EL R13, desc[UR4][R12.64] ;  /* 0x000000040c0d7981 */ /* 0x000ea2000c2e1900 */
[----:B0-----:R-:W-:-:S04]  /*0220*/  IMAD.WIDE R4, R0, 0x4, R4 ;  /* 0x0000000400047825 */ /* 0x001fc800078e0204 */
[----:B------:R-:W-:-:S04]  /*0230*/  FADD R16, R16, 9.9999997473787516356e-06 ;  /* 0x3727c5ac10107421 */ /* 0x000fc80000000000 */
[----:B------:R-:W0:Y:S02]  /*0240*/  MUFU.SQRT R15, R16 ;  /* 0x00000010000f7308 */ /* 0x000e240000002000 */
[C---:B0-----:R-:W-:Y:S02]  /*0250*/  FSETP.GT.AND P0, PT, R15.reuse, 8.50705917302346158658e+37, PT ;  /* 0x7e8000000f00780b */ /* 0x041fe40003f04000 */
[----:B------:R-:W-:-:S11]  /*0260*/  FSETP.GEU.AND P1, PT, R15, 1.175494350822287508e-38, PT ;  /* 0x008000000f00780b */ /* 0x000fd60003f2e000 */
[----:B------:R-:W-:-:S04]  /*0270*/  @P0 FMUL R15, R15, 0.25 ;  /* 0x3e8000000f0f0820 */ /* 0x000fc80000400000 */
[----:B------:R-:W-:-:S06]  /*0280*/  @!P1 FMUL R15, R15, 16777216 ;  /* 0x4b8000000f0f9820 */ /* 0x000fcc0000400000 */
[----:B------:R-:W0:Y:S01]  /*0290*/  MUFU.RCP R15, R15 ;  /* 0x0000000f000f7308 */ /* 0x000e220000001000 */
[----:B------:R-:W-:Y:S01]  /*02a0*/  FSEL R6, R6, 1, P0 ;  /* 0x3f80000006067808 */ /* 0x000fe20000000000 */
[----:B-----5:R-:W-:-:S04]  /*02b0*/  FADD R7, R14, R7 ;  /* 0x000000070e077221 */ /* 0x020fc80000000000 */
[----:B------:R-:W-:Y:S01]  /*02c0*/  @!P1 FMUL R6, R6, 16777216 ;  /* 0x4b80000006069820 */ /* 0x000fe20000400000 */
[----:B---3--:R-:W-:-:S03]  /*02d0*/  FADD R8, -R8, R7 ;  /* 0x0000000708087221 */ /* 0x008fc60000000100 */
[----:B0-----:R-:W-:-:S04]  /*02e0*/  FMUL R9, R15, R6 ;  /* 0x000000060f097220 */ /* 0x001fc80000400000 */
[----:B------:R-:W-:-:S04]  /*02f0*/  FMUL R8, R8, R9 ;  /* 0x0000000908087220 */ /* 0x000fc80000400000 */
[----:B--2---:R-:W-:Y:S01]  /*0300*/  FFMA R13, R10, R8, R13 ;  /* 0x000000080a0d7223 */ /* 0x004fe2000000000d */
[----:B------:R-:W-:Y:S04]  /*0310*/  STG.E desc[UR4][R2.64], R7 ;  /* 0x0000000702007986 */ /* 0x000fe8000c101904 */
[----:B------:R-:W-:Y:S01]  /*0320*/  STG.E desc[UR4][R4.64], R13 ;  /* 0x0000000d04007986 */ /* 0x000fe2000c101904 */
[----:B------:R-:W-:Y:S05]  /*0330*/  EXIT ;  /* 0x000000000000794d */ /* 0x000fea0003800000 */
.L_x_0:
[----:B------:R-:W-:-:S00]  /*0340*/  BRA `(.L_x_0) ;  /* 0xfffffffc00fc7947 */ /* 0x000fc0000383ffff */
[----:B------:R-:W-:-:S00]  /*0350*/  NOP ;  /* 0x0000000000007918 */ /* 0x000fc00000000000 */
        /* <DEDUP_REMOVED lines=10> */
.L_x_1:


//--------------------- .nv.global.init           --------------------------
	.section	.nv.global.init,"aw",@progbits
.nv.global.init:
	.type		_$_str,@object
	.size		_$_str,(_$_str_$_2 - _$_str)
_$_str:
        /*0000*/ 	.byte	0x5f, 0x5f, 0x43, 0x55, 0x44, 0x41, 0x5f, 0x46, 0x54, 0x5a, 0x00
	.type		_$_str_$_2,@object
	.size		_$_str_$_2,(.L_1 - _$_str_$_2)
_$_str_$_2:
        /*000b*/ 	.byte	0x5f, 0x5f, 0x43, 0x55, 0x44, 0x41, 0x5f, 0x50, 0x52, 0x45, 0x43, 0x5f, 0x53, 0x51, 0x52, 0x54
        /*001b*/ 	.byte	0x00
.L_1:


//--------------------- .nv.constant0.triton_poi_fused__native_batch_norm_legit_no_training_convolution_15 --------------------------
	.section	.nv.constant0.triton_poi_fused__native_batch_norm_legit_no_training_convolution_15,"a",@progbits
	.sectionflags	@""
	.align	4
.nv.constant0.triton_poi_fused__native_batch_norm_legit_no_training_convolution_15:
	.zero		588
